//
// Generated by NVIDIA NVVM Compiler
//
// Compiler Build ID: CL-36424714
// Cuda compilation tools, release 13.0, V13.0.88
// Based on NVVM 20.0.0
//

.version 9.0
.target sm_100
.address_size 64

	// .globl	_Z6reducePiS_j
.extern .shared .align 16 .b8 sdata[];

.visible .entry _Z6reducePiS_j(
	.param .u64 .ptr .align 1 _Z6reducePiS_j_param_0,
	.param .u64 .ptr .align 1 _Z6reducePiS_j_param_1,
	.param .u32 _Z6reducePiS_j_param_2
)
{
	.reg .pred 	%p<15>;
	.reg .b32 	%r<261>;
	.reg .b64 	%rd<123>;

	ld.param.u64 	%rd3, [_Z6reducePiS_j_param_0];
	ld.param.u64 	%rd2, [_Z6reducePiS_j_param_1];
	ld.param.u32 	%r40, [_Z6reducePiS_j_param_2];
	cvta.to.global.u64 	%rd1, %rd3;
	mov.u32 	%r1, %tid.x;
	mov.u32 	%r2, %ctaid.x;
	shl.b32 	%r3, %r2, 10;
	or.b32  	%r253, %r3, %r1;
	shl.b32 	%r41, %r1, 2;
	mov.u32 	%r42, sdata;
	add.s32 	%r5, %r42, %r41;
	mov.b32 	%r43, 0;
	st.shared.u32 	[%r5], %r43;
	setp.ge.u32 	%p1, %r253, %r40;
	@%p1 bra 	$L__BB0_15;
	add.s32 	%r46, %r253, 1024;
	max.u32 	%r47, %r40, %r46;
	not.b32 	%r48, %r1;
	add.s32 	%r49, %r47, %r48;
	sub.s32 	%r50, %r49, %r3;
	shr.u32 	%r51, %r50, 10;
	add.s32 	%r6, %r51, 1;
	and.b32  	%r7, %r6, 15;
	setp.lt.u32 	%p2, %r50, 15360;
	mov.b32 	%r260, 0;
	@%p2 bra 	$L__BB0_5;
	add.s32 	%r246, %r253, 8192;
	and.b32  	%r53, %r6, 8388592;
	neg.s32 	%r245, %r53;
	mov.b32 	%r260, 0;
$L__BB0_3:
	.pragma "nounroll";
	add.s32 	%r54, %r246, -8192;
	mul.wide.u32 	%rd4, %r54, 4;
	add.s64 	%rd5, %rd1, %rd4;
	ld.global.u32 	%r55, [%rd5];
	add.s32 	%r56, %r246, -7680;
	mul.wide.u32 	%rd6, %r56, 4;
	add.s64 	%rd7, %rd1, %rd6;
	ld.global.u32 	%r57, [%rd7];
	add.s32 	%r58, %r57, %r55;
	add.s32 	%r59, %r58, %r260;
	add.s32 	%r60, %r246, -7168;
	mul.wide.u32 	%rd8, %r60, 4;
	add.s64 	%rd9, %rd1, %rd8;
	ld.global.u32 	%r61, [%rd9];
	add.s32 	%r62, %r246, -6656;
	mul.wide.u32 	%rd10, %r62, 4;
	add.s64 	%rd11, %rd1, %rd10;
	ld.global.u32 	%r63, [%rd11];
	add.s32 	%r64, %r63, %r61;
	add.s32 	%r65, %r64, %r59;
	add.s32 	%r66, %r246, -6144;
	mul.wide.u32 	%rd12, %r66, 4;
	add.s64 	%rd13, %rd1, %rd12;
	ld.global.u32 	%r67, [%rd13];
	add.s32 	%r68, %r246, -5632;
	mul.wide.u32 	%rd14, %r68, 4;
	add.s64 	%rd15, %rd1, %rd14;
	ld.global.u32 	%r69, [%rd15];
	add.s32 	%r70, %r69, %r67;
	add.s32 	%r71, %r70, %r65;
	add.s32 	%r72, %r246, -5120;
	mul.wide.u32 	%rd16, %r72, 4;
	add.s64 	%rd17, %rd1, %rd16;
	ld.global.u32 	%r73, [%rd17];
	add.s32 	%r74, %r246, -4608;
	mul.wide.u32 	%rd18, %r74, 4;
	add.s64 	%rd19, %rd1, %rd18;
	ld.global.u32 	%r75, [%rd19];
	add.s32 	%r76, %r75, %r73;
	add.s32 	%r77, %r76, %r71;
	add.s32 	%r78, %r246, -4096;
	mul.wide.u32 	%rd20, %r78, 4;
	add.s64 	%rd21, %rd1, %rd20;
	ld.global.u32 	%r79, [%rd21];
	add.s32 	%r80, %r246, -3584;
	mul.wide.u32 	%rd22, %r80, 4;
	add.s64 	%rd23, %rd1, %rd22;
	ld.global.u32 	%r81, [%rd23];
	add.s32 	%r82, %r81, %r79;
	add.s32 	%r83, %r82, %r77;
	add.s32 	%r84, %r246, -3072;
	mul.wide.u32 	%rd24, %r84, 4;
	add.s64 	%rd25, %rd1, %rd24;
	ld.global.u32 	%r85, [%rd25];
	add.s32 	%r86, %r246, -2560;
	mul.wide.u32 	%rd26, %r86, 4;
	add.s64 	%rd27, %rd1, %rd26;
	ld.global.u32 	%r87, [%rd27];
	add.s32 	%r88, %r87, %r85;
	add.s32 	%r89, %r88, %r83;
	add.s32 	%r90, %r246, -2048;
	mul.wide.u32 	%rd28, %r90, 4;
	add.s64 	%rd29, %rd1, %rd28;
	ld.global.u32 	%r91, [%rd29];
	add.s32 	%r92, %r246, -1536;
	mul.wide.u32 	%rd30, %r92, 4;
	add.s64 	%rd31, %rd1, %rd30;
	ld.global.u32 	%r93, [%rd31];
	add.s32 	%r94, %r93, %r91;
	add.s32 	%r95, %r94, %r89;
	add.s32 	%r96, %r246, -1024;
	mul.wide.u32 	%rd32, %r96, 4;
	add.s64 	%rd33, %rd1, %rd32;
	ld.global.u32 	%r97, [%rd33];
	add.s32 	%r98, %r246, -512;
	mul.wide.u32 	%rd34, %r98, 4;
	add.s64 	%rd35, %rd1, %rd34;
	ld.global.u32 	%r99, [%rd35];
	add.s32 	%r100, %r99, %r97;
	add.s32 	%r101, %r100, %r95;
	add.s32 	%r102, %r246, 7680;
	mul.wide.u32 	%rd36, %r246, 4;
	add.s64 	%rd37, %rd1, %rd36;
	ld.global.u32 	%r103, [%rd37];
	add.s32 	%r104, %r246, 512;
	mul.wide.u32 	%rd38, %r104, 4;
	add.s64 	%rd39, %rd1, %rd38;
	ld.global.u32 	%r105, [%rd39];
	add.s32 	%r106, %r105, %r103;
	add.s32 	%r107, %r106, %r101;
	add.s32 	%r108, %r246, 1024;
	mul.wide.u32 	%rd40, %r108, 4;
	add.s64 	%rd41, %rd1, %rd40;
	ld.global.u32 	%r109, [%rd41];
	add.s32 	%r110, %r246, 1536;
	mul.wide.u32 	%rd42, %r110, 4;
	add.s64 	%rd43, %rd1, %rd42;
	ld.global.u32 	%r111, [%rd43];
	add.s32 	%r112, %r111, %r109;
	add.s32 	%r113, %r112, %r107;
	add.s32 	%r114, %r246, 2048;
	mul.wide.u32 	%rd44, %r114, 4;
	add.s64 	%rd45, %rd1, %rd44;
	ld.global.u32 	%r115, [%rd45];
	add.s32 	%r116, %r246, 2560;
	mul.wide.u32 	%rd46, %r116, 4;
	add.s64 	%rd47, %rd1, %rd46;
	ld.global.u32 	%r117, [%rd47];
	add.s32 	%r118, %r117, %r115;
	add.s32 	%r119, %r118, %r113;
	add.s32 	%r120, %r246, 3072;
	mul.wide.u32 	%rd48, %r120, 4;
	add.s64 	%rd49, %rd1, %rd48;
	ld.global.u32 	%r121, [%rd49];
	add.s32 	%r122, %r246, 3584;
	mul.wide.u32 	%rd50, %r122, 4;
	add.s64 	%rd51, %rd1, %rd50;
	ld.global.u32 	%r123, [%rd51];
	add.s32 	%r124, %r123, %r121;
	add.s32 	%r125, %r124, %r119;
	add.s32 	%r126, %r246, 4096;
	mul.wide.u32 	%rd52, %r126, 4;
	add.s64 	%rd53, %rd1, %rd52;
	ld.global.u32 	%r127, [%rd53];
	add.s32 	%r128, %r246, 4608;
	mul.wide.u32 	%rd54, %r128, 4;
	add.s64 	%rd55, %rd1, %rd54;
	ld.global.u32 	%r129, [%rd55];
	add.s32 	%r130, %r129, %r127;
	add.s32 	%r131, %r130, %r125;
	add.s32 	%r132, %r246, 5120;
	mul.wide.u32 	%rd56, %r132, 4;
	add.s64 	%rd57, %rd1, %rd56;
	ld.global.u32 	%r133, [%rd57];
	add.s32 	%r134, %r246, 5632;
	mul.wide.u32 	%rd58, %r134, 4;
	add.s64 	%rd59, %rd1, %rd58;
	ld.global.u32 	%r135, [%rd59];
	add.s32 	%r136, %r135, %r133;
	add.s32 	%r137, %r136, %r131;
	add.s32 	%r138, %r246, 6144;
	mul.wide.u32 	%rd60, %r138, 4;
	add.s64 	%rd61, %rd1, %rd60;
	ld.global.u32 	%r139, [%rd61];
	add.s32 	%r140, %r246, 6656;
	mul.wide.u32 	%rd62, %r140, 4;
	add.s64 	%rd63, %rd1, %rd62;
	ld.global.u32 	%r141, [%rd63];
	add.s32 	%r142, %r141, %r139;
	add.s32 	%r143, %r142, %r137;
	add.s32 	%r144, %r246, 7168;
	mul.wide.u32 	%rd64, %r144, 4;
	add.s64 	%rd65, %rd1, %rd64;
	ld.global.u32 	%r145, [%rd65];
	mul.wide.u32 	%rd66, %r102, 4;
	add.s64 	%rd67, %rd1, %rd66;
	ld.global.u32 	%r146, [%rd67];
	add.s32 	%r147, %r146, %r145;
	add.s32 	%r260, %r147, %r143;
	add.s32 	%r246, %r246, 16384;
	add.s32 	%r245, %r245, 16;
	setp.ne.s32 	%p3, %r245, 0;
	@%p3 bra 	$L__BB0_3;
	add.s32 	%r253, %r246, -8192;
$L__BB0_5:
	setp.eq.s32 	%p4, %r7, 0;
	@%p4 bra 	$L__BB0_14;
	and.b32  	%r20, %r6, 7;
	setp.lt.u32 	%p5, %r7, 8;
	@%p5 bra 	$L__BB0_8;
	mul.wide.u32 	%rd68, %r253, 4;
	add.s64 	%rd69, %rd1, %rd68;
	ld.global.u32 	%r149, [%rd69];
	add.s32 	%r150, %r253, 512;
	mul.wide.u32 	%rd70, %r150, 4;
	add.s64 	%rd71, %rd1, %rd70;
	ld.global.u32 	%r151, [%rd71];
	add.s32 	%r152, %r151, %r149;
	add.s32 	%r153, %r152, %r260;
	add.s32 	%r154, %r253, 1024;
	mul.wide.u32 	%rd72, %r154, 4;
	add.s64 	%rd73, %rd1, %rd72;
	ld.global.u32 	%r155, [%rd73];
	add.s32 	%r156, %r253, 1536;
	mul.wide.u32 	%rd74, %r156, 4;
	add.s64 	%rd75, %rd1, %rd74;
	ld.global.u32 	%r157, [%rd75];
	add.s32 	%r158, %r157, %r155;
	add.s32 	%r159, %r158, %r153;
	add.s32 	%r160, %r253, 2048;
	mul.wide.u32 	%rd76, %r160, 4;
	add.s64 	%rd77, %rd1, %rd76;
	ld.global.u32 	%r161, [%rd77];
	add.s32 	%r162, %r253, 2560;
	mul.wide.u32 	%rd78, %r162, 4;
	add.s64 	%rd79, %rd1, %rd78;
	ld.global.u32 	%r163, [%rd79];
	add.s32 	%r164, %r163, %r161;
	add.s32 	%r165, %r164, %r159;
	add.s32 	%r166, %r253, 3072;
	mul.wide.u32 	%rd80, %r166, 4;
	add.s64 	%rd81, %rd1, %rd80;
	ld.global.u32 	%r167, [%rd81];
	add.s32 	%r168, %r253, 3584;
	mul.wide.u32 	%rd82, %r168, 4;
	add.s64 	%rd83, %rd1, %rd82;
	ld.global.u32 	%r169, [%rd83];
	add.s32 	%r170, %r169, %r167;
	add.s32 	%r171, %r170, %r165;
	add.s32 	%r172, %r253, 4096;
	mul.wide.u32 	%rd84, %r172, 4;
	add.s64 	%rd85, %rd1, %rd84;
	ld.global.u32 	%r173, [%rd85];
	add.s32 	%r174, %r253, 4608;
	mul.wide.u32 	%rd86, %r174, 4;
	add.s64 	%rd87, %rd1, %rd86;
	ld.global.u32 	%r175, [%rd87];
	add.s32 	%r176, %r175, %r173;
	add.s32 	%r177, %r176, %r171;
	add.s32 	%r178, %r253, 5120;
	mul.wide.u32 	%rd88, %r178, 4;
	add.s64 	%rd89, %rd1, %rd88;
	ld.global.u32 	%r179, [%rd89];
	add.s32 	%r180, %r253, 5632;
	mul.wide.u32 	%rd90, %r180, 4;
	add.s64 	%rd91, %rd1, %rd90;
	ld.global.u32 	%r181, [%rd91];
	add.s32 	%r182, %r181, %r179;
	add.s32 	%r183, %r182, %r177;
	add.s32 	%r184, %r253, 6144;
	mul.wide.u32 	%rd92, %r184, 4;
	add.s64 	%rd93, %rd1, %rd92;
	ld.global.u32 	%r185, [%rd93];
	add.s32 	%r186, %r253, 6656;
	mul.wide.u32 	%rd94, %r186, 4;
	add.s64 	%rd95, %rd1, %rd94;
	ld.global.u32 	%r187, [%rd95];
	add.s32 	%r188, %r187, %r185;
	add.s32 	%r189, %r188, %r183;
	add.s32 	%r190, %r253, 7168;
	mul.wide.u32 	%rd96, %r190, 4;
	add.s64 	%rd97, %rd1, %rd96;
	ld.global.u32 	%r191, [%rd97];
	add.s32 	%r192, %r253, 7680;
	mul.wide.u32 	%rd98, %r192, 4;
	add.s64 	%rd99, %rd1, %rd98;
	ld.global.u32 	%r193, [%rd99];
	add.s32 	%r194, %r193, %r191;
	add.s32 	%r260, %r194, %r189;
	add.s32 	%r253, %r253, 8192;
$L__BB0_8:
	setp.eq.s32 	%p6, %r20, 0;
	@%p6 bra 	$L__BB0_14;
	and.b32  	%r26, %r6, 3;
	setp.lt.u32 	%p7, %r20, 4;
	@%p7 bra 	$L__BB0_11;
	mul.wide.u32 	%rd100, %r253, 4;
	add.s64 	%rd101, %rd1, %rd100;
	ld.global.u32 	%r196, [%rd101];
	add.s32 	%r197, %r253, 512;
	mul.wide.u32 	%rd102, %r197, 4;
	add.s64 	%rd103, %rd1, %rd102;
	ld.global.u32 	%r198, [%rd103];
	add.s32 	%r199, %r198, %r196;
	add.s32 	%r200, %r199, %r260;
	add.s32 	%r201, %r253, 1024;
	mul.wide.u32 	%rd104, %r201, 4;
	add.s64 	%rd105, %rd1, %rd104;
	ld.global.u32 	%r202, [%rd105];
	add.s32 	%r203, %r253, 1536;
	mul.wide.u32 	%rd106, %r203, 4;
	add.s64 	%rd107, %rd1, %rd106;
	ld.global.u32 	%r204, [%rd107];
	add.s32 	%r205, %r204, %r202;
	add.s32 	%r206, %r205, %r200;
	add.s32 	%r207, %r253, 2048;
	mul.wide.u32 	%rd108, %r207, 4;
	add.s64 	%rd109, %rd1, %rd108;
	ld.global.u32 	%r208, [%rd109];
	add.s32 	%r209, %r253, 2560;
	mul.wide.u32 	%rd110, %r209, 4;
	add.s64 	%rd111, %rd1, %rd110;
	ld.global.u32 	%r210, [%rd111];
	add.s32 	%r211, %r210, %r208;
	add.s32 	%r212, %r211, %r206;
	add.s32 	%r213, %r253, 3072;
	mul.wide.u32 	%rd112, %r213, 4;
	add.s64 	%rd113, %rd1, %rd112;
	ld.global.u32 	%r214, [%rd113];
	add.s32 	%r215, %r253, 3584;
	mul.wide.u32 	%rd114, %r215, 4;
	add.s64 	%rd115, %rd1, %rd114;
	ld.global.u32 	%r216, [%rd115];
	add.s32 	%r217, %r216, %r214;
	add.s32 	%r260, %r217, %r212;
	add.s32 	%r253, %r253, 4096;
$L__BB0_11:
	setp.eq.s32 	%p8, %r26, 0;
	@%p8 bra 	$L__BB0_14;
	neg.s32 	%r257, %r26;
$L__BB0_13:
	.pragma "nounroll";
	add.s32 	%r218, %r253, 512;
	mul.wide.u32 	%rd116, %r253, 4;
	add.s64 	%rd117, %rd1, %rd116;
	ld.global.u32 	%r219, [%rd117];
	mul.wide.u32 	%rd118, %r218, 4;
	add.s64 	%rd119, %rd1, %rd118;
	ld.global.u32 	%r220, [%rd119];
	add.s32 	%r221, %r220, %r219;
	add.s32 	%r260, %r221, %r260;
	add.s32 	%r253, %r253, 1024;
	add.s32 	%r257, %r257, 1;
	setp.ne.s32 	%p9, %r257, 0;
	@%p9 bra 	$L__BB0_13;
$L__BB0_14:
	st.shared.u32 	[%r5], %r260;
$L__BB0_15:
	bar.sync 	0;
	setp.gt.u32 	%p10, %r1, 255;
	@%p10 bra 	$L__BB0_17;
	ld.shared.u32 	%r222, [%r5+1024];
	ld.shared.u32 	%r223, [%r5];
	add.s32 	%r224, %r223, %r222;
	st.shared.u32 	[%r5], %r224;
$L__BB0_17:
	bar.sync 	0;
	setp.gt.u32 	%p11, %r1, 127;
	@%p11 bra 	$L__BB0_19;
	ld.shared.u32 	%r225, [%r5+512];
	ld.shared.u32 	%r226, [%r5];
	add.s32 	%r227, %r226, %r225;
	st.shared.u32 	[%r5], %r227;
$L__BB0_19:
	bar.sync 	0;
	setp.gt.u32 	%p12, %r1, 63;
	@%p12 bra 	$L__BB0_21;
	ld.shared.u32 	%r228, [%r5+256];
	ld.shared.u32 	%r229, [%r5];
	add.s32 	%r230, %r229, %r228;
	st.shared.u32 	[%r5], %r230;
$L__BB0_21:
	bar.sync 	0;
	setp.gt.u32 	%p13, %r1, 31;
	@%p13 bra 	$L__BB0_24;
	ld.shared.u32 	%r231, [%r5+128];
	ld.shared.u32 	%r232, [%r5];
	add.s32 	%r233, %r232, %r231;
	ld.shared.u32 	%r234, [%r5+64];
	add.s32 	%r235, %r234, %r233;
	ld.shared.u32 	%r236, [%r5+32];
	add.s32 	%r237, %r236, %r235;
	ld.shared.u32 	%r238, [%r5+16];
	add.s32 	%r239, %r238, %r237;
	ld.shared.u32 	%r240, [%r5+8];
	add.s32 	%r241, %r240, %r239;
	ld.shared.u32 	%r242, [%r5+4];
	add.s32 	%r243, %r242, %r241;
	st.shared.u32 	[%r5], %r243;
	setp.ne.s32 	%p14, %r1, 0;
	@%p14 bra 	$L__BB0_24;
	ld.shared.u32 	%r244, [sdata];
	cvta.to.global.u64 	%rd120, %rd2;
	mul.wide.u32 	%rd121, %r2, 4;
	add.s64 	%rd122, %rd120, %rd121;
	st.global.u32 	[%rd122], %r244;
$L__BB0_24:
	ret;

}


// ===== COMPILED SASS (sm_100) =====

	.target	sm_100

	.elftype	@"ET_EXEC"


//--------------------- .note.nv.tkinfo           --------------------------
	.section	.note.nv.tkinfo,"",@"SHT_NOTE"
	.sectionflags	@"SHF_NOTE_NV_TKINFO"
	.tkinfo
        /*0018*/ 	.word	0x00000002
        /*0030*/ 	.string	""
        /*0030*/ 	.string	"ptxas"
        /*0030*/ 	.string	"Cuda compilation tools, release 13.0, V13.0.88"
        /*0030*/ 	.string	"Build cuda_13.0.r13.0/compiler.36424714_0"
        /*0030*/ 	.string	"-arch sm_100 -m 64 "



//--------------------- .note.nv.cuinfo           --------------------------
	.section	.note.nv.cuinfo,"",@"SHT_NOTE"
	.sectionflags	@"SHF_NOTE_NV_CUINFO"
        /*0018*/ 	.short	0x0002
        /*001a*/ 	.short	0x0064
        /*001c*/ 	.short	0x0082
	.zero		2


//--------------------- .nv.info                  --------------------------
	.section	.nv.info,"",@"SHT_CUDA_INFO"
	.align	4


	//----- nvinfo : EIATTR_REGCOUNT
	.align		4
        /*0000*/ 	.byte	0x04, 0x2f
        /*0002*/ 	.short	(.L_1 - .L_0)
	.align		4
.L_0:
        /*0004*/ 	.word	index@(_Z6reducePiS_j)
        /*0008*/ 	.word	0x00000020


	//----- nvinfo : EIATTR_FRAME_SIZE
	.align		4
.L_1:
        /*000c*/ 	.byte	0x04, 0x11
        /*000e*/ 	.short	(.L_3 - .L_2)
	.align		4
.L_2:
        /*0010*/ 	.word	index@(_Z6reducePiS_j)
        /*0014*/ 	.word	0x00000000


	//----- nvinfo : EIATTR_MIN_STACK_SIZE
	.align		4
.L_3:
        /*0018*/ 	.byte	0x04, 0x12
        /*001a*/ 	.short	(.L_5 - .L_4)
	.align		4
.L_4:
        /*001c*/ 	.word	index@(_Z6reducePiS_j)
        /*0020*/ 	.word	0x00000000
.L_5:


//--------------------- .nv.compat                --------------------------
	.section	.nv.compat,"",@"SHT_CUDA_COMPAT_INFO"
	.align	4
        /*0000*/ 	.byte	0x02, 0x09, 0x00, 0x00, 0x02, 0x02, 0x01, 0x00, 0x02, 0x05, 0x05, 0x00, 0x03, 0x07, 0x01, 0x01
        /*0010*/ 	.byte	0x02, 0x03, 0x00, 0x00, 0x02, 0x06, 0x01, 0x00, 0x04, 0x0b, 0x08, 0x00, 0x09, 0x00, 0x00, 0x00
        /*0020*/ 	.byte	0x00, 0x00, 0x00, 0x00


//--------------------- .nv.info._Z6reducePiS_j   --------------------------
	.section	.nv.info._Z6reducePiS_j,"",@"SHT_CUDA_INFO"
	.sectionflags	@""
	.align	4


	//----- nvinfo : EIATTR_CUDA_API_VERSION
	.align		4
        /*0000*/ 	.byte	0x04, 0x37
        /*0002*/ 	.short	(.L_7 - .L_6)
.L_6:
        /*0004*/ 	.word	0x00000082


	//----- nvinfo : EIATTR_KPARAM_INFO
	.align		4
.L_7:
        /*0008*/ 	.byte	0x04, 0x17
        /*000a*/ 	.short	(.L_9 - .L_8)
.L_8:
        /*000c*/ 	.word	0x00000000
        /*0010*/ 	.short	0x0002
        /*0012*/ 	.short	0x0010
        /*0014*/ 	.byte	0x00, 0xf0, 0x11, 0x00


	//----- nvinfo : EIATTR_KPARAM_INFO
	.align		4
.L_9:
        /*0018*/ 	.byte	0x04, 0x17
        /*001a*/ 	.short	(.L_11 - .L_10)
.L_10:
        /*001c*/ 	.word	0x00000000
        /*0020*/ 	.short	0x0001
        /*0022*/ 	.short	0x0008
        /*0024*/ 	.byte	0x00, 0xf5, 0x21, 0x00


	//----- nvinfo : EIATTR_KPARAM_INFO
	.align		4
.L_11:
        /*0028*/ 	.byte	0x04, 0x17
        /*002a*/ 	.short	(.L_13 - .L_12)
.L_12:
        /*002c*/ 	.word	0x00000000
        /*0030*/ 	.short	0x0000
        /*0032*/ 	.short	0x0000
        /*0034*/ 	.byte	0x00, 0xf5, 0x21, 0x00


	//----- nvinfo : EIATTR_SPARSE_MMA_MASK
	.align		4
.L_13:
        /*0038*/ 	.byte	0x03, 0x50
        /*003a*/ 	.short	0x0000


	//----- nvinfo : EIATTR_MAXREG_COUNT
	.align		4
        /*003c*/ 	.byte	0x03, 0x1b
        /*003e*/ 	.short	0x00ff


	//----- nvinfo : EIATTR_NUM_BARRIERS
	.align		4
        /*0040*/ 	.byte	0x02, 0x4c
        /*0042*/ 	.byte	0x01
	.zero		1


	//----- nvinfo : EIATTR_MERCURY_ISA_VERSION
	.align		4
        /*0044*/ 	.byte	0x03, 0x5f
        /*0046*/ 	.short	0x0101


	//----- nvinfo : EIATTR_VRC_CTA_INIT_COUNT
	.align		4
        /*0048*/ 	.byte	0x02, 0x4a
	.zero		1
	.zero		1


	//----- nvinfo : EIATTR_EXIT_INSTR_OFFSETS
	.align		4
        /*004c*/ 	.byte	0x04, 0x1c
        /*004e*/ 	.short	(.L_15 - .L_14)


	//   ....[0]....
.L_14:
        /*0050*/ 	.word	0x000011e0


	//   ....[1]....
        /*0054*/ 	.word	0x000012b0


	//   ....[2]....
        /*0058*/ 	.word	0x00001300


	//----- nvinfo : EIATTR_CRS_STACK_SIZE
	.align		4
.L_15:
        /*005c*/ 	.byte	0x04, 0x1e
        /*005e*/ 	.short	(.L_17 - .L_16)
.L_16:
        /*0060*/ 	.word	0x00000000


	//----- nvinfo : EIATTR_CBANK_PARAM_SIZE
	.align		4
.L_17:
        /*0064*/ 	.byte	0x03, 0x19
        /*0066*/ 	.short	0x0014


	//----- nvinfo : EIATTR_PARAM_CBANK
	.align		4
        /*0068*/ 	.byte	0x04, 0x0a
        /*006a*/ 	.short	(.L_19 - .L_18)
	.align		4
.L_18:
        /*006c*/ 	.word	index@(.nv.constant0._Z6reducePiS_j)
        /*0070*/ 	.short	0x0380
        /*0072*/ 	.short	0x0014


	//----- nvinfo : EIATTR_SW_WAR
	.align		4
.L_19:
        /*0074*/ 	.byte	0x04, 0x36
        /*0076*/ 	.short	(.L_21 - .L_20)
.L_20:
        /*0078*/ 	.word	0x00000008
.L_21:


//--------------------- .nv.callgraph             --------------------------
	.section	.nv.callgraph,"",@"SHT_CUDA_CALLGRAPH"
	.align	4
	.sectionentsize	8
	.align		4
        /*0000*/ 	.word	0x00000000
	.align		4
        /*0004*/ 	.word	0xffffffff
	.align		4
        /*0008*/ 	.word	0x00000000
	.align		4
        /*000c*/ 	.word	0xfffffffe
	.align		4
        /*0010*/ 	.word	0x00000000
	.align		4
        /*0014*/ 	.word	0xfffffffd
	.align		4
        /*0018*/ 	.word	0x00000000
	.align		4
        /*001c*/ 	.word	0xfffffffc


//--------------------- .text._Z6reducePiS_j      --------------------------
	.section	.text._Z6reducePiS_j,"ax",@progbits
	.align	128
        .global         _Z6reducePiS_j
        .type           _Z6reducePiS_j,@function
        .size           _Z6reducePiS_j,(.L_x_14 - _Z6reducePiS_j)
        .other          _Z6reducePiS_j,@"STO_CUDA_ENTRY STV_DEFAULT"
_Z6reducePiS_j:
.text._Z6reducePiS_j:
[----:B------:R-:W-:Y:S01]  /*0000*/  LDC R1, c[0x0][0x37c] ;  /* 0x0000df00ff017b82 */ /* 0x000fe20000000800 */
[----:B------:R-:W0:Y:S07]  /*0010*/  S2R R2, SR_TID.X ;  /* 0x0000000000027919 */ /* 0x000e2e0000002100 */
[----:B------:R-:W1:Y:S01]  /*0020*/  S2UR UR5, SR_CgaCtaId ;  /* 0x00000000000579c3 */ /* 0x000e620000008800 */
[----:B------:R-:W-:Y:S01]  /*0030*/  UMOV UR4, 0x400 ;  /* 0x0000040000047882 */ /* 0x000fe20000000000 */
[----:B------:R-:W2:Y:S01]  /*0040*/  LDCU.64 UR6, c[0x0][0x358] ;  /* 0x00006b00ff0677ac */ /* 0x000ea20008000a00 */
[----:B------:R-:W3:Y:S01]  /*0050*/  S2R R3, SR_CTAID.X ;  /* 0x0000000000037919 */ /* 0x000ee20000002500 */
[----:B------:R-:W-:Y:S04]  /*0060*/  BSSY.RECONVERGENT B0, `(.L_x_0) ;  /* 0x0000103000007945 */ /* 0x000fe80003800200 */
[----:B------:R-:W4:Y:S01]  /*0070*/  LDC R7, c[0x0][0x390] ;  /* 0x0000e400ff077b82 */ /* 0x000f220000000800 */
[----:B-1----:R-:W-:-:S06]  /*0080*/  ULEA UR4, UR5, UR4, 0x18 ;  /* 0x0000000405047291 */ /* 0x002fcc000f8ec0ff */
[----:B0-----:R-:W-:Y:S02]  /*0090*/  LEA R4, R2, UR4, 0x2 ;  /* 0x0000000402047c11 */ /* 0x001fe4000f8e10ff */
[----:B---3--:R-:W-:-:S03]  /*00a0*/  SHF.L.U32 R5, R3, 0xa, RZ ;  /* 0x0000000a03057819 */ /* 0x008fc600000006ff */
[----:B------:R0:W-:Y:S01]  /*00b0*/  STS [R4], RZ ;  /* 0x000000ff04007388 */ /* 0x0001e20000000800 */
[----:B------:R-:W-:-:S04]  /*00c0*/  LOP3.LUT R8, R5, R2, RZ, 0xfc, !PT ;  /* 0x0000000205087212 */ /* 0x000fc800078efcff */
[----:B----4-:R-:W-:-:S13]  /*00d0*/  ISETP.GE.U32.AND P0, PT, R8, R7, PT ;  /* 0x000000070800720c */ /* 0x010fda0003f06070 */
[----:B0-2---:R-:W-:Y:S05]  /*00e0*/  @P0 BRA `(.L_x_1) ;  /* 0x0000000c00e80947 */ /* 0x005fea0003800000 */
[----:B------:R-:W-:Y:S01]  /*00f0*/  LOP3.LUT R6, RZ, R2, RZ, 0x33, !PT ;  /* 0x00000002ff067212 */ /* 0x000fe200078e33ff */
[----:B------:R-:W-:Y:S01]  /*0100*/  BSSY.RECONVERGENT B1, `(.L_x_2) ;  /* 0x0000083000017945 */ /* 0x000fe20003800200 */
[----:B------:R-:W-:Y:S01]  /*0110*/  VIADDMNMX.U32 R0, R8, 0x400, R7, !PT ;  /* 0x0000040008007846 */ /* 0x000fe20007800007 */
[----:B------:R-:W-:-:S03]  /*0120*/  IMAD.MOV.U32 R15, RZ, RZ, RZ ;  /* 0x000000ffff0f7224 */ /* 0x000fc600078e00ff */
[----:B------:R-:W-:-:S04]  /*0130*/  IADD3 R0, PT, PT, -R5, R0, R6 ;  /* 0x0000000005007210 */ /* 0x000fc80007ffe106 */
[C---:B------:R-:W-:Y:S02]  /*0140*/  ISETP.GE.U32.AND P0, PT, R0.reuse, 0x3c00, PT ;  /* 0x00003c000000780c */ /* 0x040fe40003f06070 */
[----:B------:R-:W-:-:S04]  /*0150*/  LEA.HI R5, R0, 0x1, RZ, 0x16 ;  /* 0x0000000100057811 */ /* 0x000fc800078fb0ff */
[----:B------:R-:W-:-:S07]  /*0160*/  LOP3.LUT R7, R5, 0xf, RZ, 0xc0, !PT ;  /* 0x0000000f05077812 */ /* 0x000fce00078ec0ff */
[----:B------:R-:W-:Y:S05]  /*0170*/  @!P0 BRA `(.L_x_3) ;  /* 0x0000000400ec8947 */ /* 0x000fea0003800000 */
[----:B------:R-:W-:Y:S01]  /*0180*/  LOP3.LUT R0, R5, 0x7ffff0, RZ, 0xc0, !PT ;  /* 0x007ffff005007812 */ /* 0x000fe200078ec0ff */
[----:B------:R-:W-:Y:S01]  /*0190*/  BSSY.RECONVERGENT B2, `(.L_x_4) ;  /* 0x0000078000027945 */ /* 0x000fe20003800200 */
[----:B------:R-:W-:Y:S01]  /*01a0*/  IADD3 R8, PT, PT, R8, 0x2000, RZ ;  /* 0x0000200008087810 */ /* 0x000fe20007ffe0ff */
[----:B------:R-:W-:Y:S01]  /*01b0*/  IMAD.MOV.U32 R15, RZ, RZ, RZ ;  /* 0x000000ffff0f7224 */ /* 0x000fe200078e00ff */
[----:B------:R-:W-:-:S07]  /*01c0*/  IADD3 R0, PT, PT, -R0, RZ, RZ ;  /* 0x000000ff00007210 */ /* 0x000fce0007ffe1ff */
.L_x_5:
[----:B------:R-:W0:Y:S01]  /*01d0*/  LDC.64 R12, c[0x0][0x380] ;  /* 0x0000e000ff0c7b82 */ /* 0x000e220000000a00 */
[C---:B------:R-:W-:Y:S01]  /*01e0*/  IADD3 R23, PT, PT, R8.reuse, -0x1e00, RZ ;  /* 0xffffe20008177810 */ /* 0x040fe20007ffe0ff */
[----:B------:R-:W-:-:S04]  /*01f0*/  VIADD R21, R8, 0xffffe000 ;  /* 0xffffe00008157836 */ /* 0x000fc80000000000 */
[----:B0-----:R-:W-:-:S04]  /*0200*/  IMAD.WIDE.U32 R20, R21, 0x4, R12 ;  /* 0x0000000415147825 */ /* 0x001fc800078e000c */
[--C-:B------:R-:W-:Y:S01]  /*0210*/  IMAD.WIDE.U32 R22, R23, 0x4, R12.reuse ;  /* 0x0000000417167825 */ /* 0x100fe200078e000c */
[----:B------:R-:W2:Y:S04]  /*0220*/  LDG.E R6, desc[UR6][R20.64] ;  /* 0x0000000614067981 */ /* 0x000ea8000c1e1900 */
[----:B------:R0:W2:Y:S01]  /*0230*/  LDG.E R11, desc[UR6][R22.64] ;  /* 0x00000006160b7981 */ /* 0x0000a2000c1e1900 */
[C---:B------:R-:W-:Y:S01]  /*0240*/  IADD3 R17, PT, PT, R8.reuse, -0x1a00, RZ ;  /* 0xffffe60008117810 */ /* 0x040fe20007ffe0ff */
[C---:B------:R-:W-:Y:S01]  /*0250*/  VIADD R19, R8.reuse, 0xffffe400 ;  /* 0xffffe40008137836 */ /* 0x040fe20000000000 */
[C---:B------:R-:W-:Y:S01]  /*0260*/  IADD3 R25, PT, PT, R8.reuse, -0x1600, RZ ;  /* 0xffffea0008197810 */ /* 0x040fe20007ffe0ff */
[----:B------:R-:W-:Y:S02]  /*0270*/  VIADD R29, R8, 0xffffe800 ;  /* 0xffffe800081d7836 */ /* 0x000fe40000000000 */
[----:B------:R-:W-:-:S04]  /*0280*/  IMAD.WIDE.U32 R18, R19, 0x4, R12 ;  /* 0x0000000413127825 */ /* 0x000fc800078e000c */
[--C-:B------:R-:W-:Y:S01]  /*0290*/  IMAD.WIDE.U32 R16, R17, 0x4, R12.reuse ;  /* 0x0000000411107825 */ /* 0x100fe200078e000c */
[C---:B0-----:R-:W-:Y:S01]  /*02a0*/  IADD3 R23, PT, PT, R8.reuse, -0x1200, RZ ;  /* 0xffffee0008177810 */ /* 0x041fe20007ffe0ff */
[----:B------:R0:W3:Y:S02]  /*02b0*/  LDG.E R27, desc[UR6][R18.64] ;  /* 0x00000006121b7981 */ /* 0x0000e4000c1e1900 */
[C---:B------:R-:W-:Y:S02]  /*02c0*/  VIADD R21, R8.reuse, 0xffffec00 ;  /* 0xffffec0008157836 */ /* 0x040fe40000000000 */
[--C-:B------:R-:W-:Y:S01]  /*02d0*/  IMAD.WIDE.U32 R24, R25, 0x4, R12.reuse ;  /* 0x0000000419187825 */ /* 0x100fe200078e000c */
[----:B------:R-:W3:Y:S03]  /*02e0*/  LDG.E R14, desc[UR6][R16.64] ;  /* 0x00000006100e7981 */ /* 0x000ee6000c1e1900 */
[--C-:B------:R-:W-:Y:S01]  /*02f0*/  IMAD.WIDE.U32 R28, R29, 0x4, R12.reuse ;  /* 0x000000041d1c7825 */ /* 0x100fe200078e000c */
[----:B------:R-:W-:Y:S01]  /*0300*/  IADD3 R26, PT, PT, R8, -0xe00, RZ ;  /* 0xfffff200081a7810 */ /* 0x000fe20007ffe0ff */
[----:B------:R-:W4:Y:S02]  /*0310*/  LDG.E R25, desc[UR6][R24.64] ;  /* 0x0000000618197981 */ /* 0x000f24000c1e1900 */
[----:B------:R-:W-:-:S02]  /*0320*/  IMAD.WIDE.U32 R20, R21, 0x4, R12 ;  /* 0x0000000415147825 */ /* 0x000fc400078e000c */
[----:B------:R1:W4:Y:S02]  /*0330*/  LDG.E R10, desc[UR6][R28.64] ;  /* 0x000000061c0a7981 */ /* 0x000324000c1e1900 */
[C---:B------:R-:W-:Y:S02]  /*0340*/  VIADD R9, R8.reuse, 0xfffff000 ;  /* 0xfffff00008097836 */ /* 0x040fe40000000000 */
[--C-:B------:R-:W-:Y:S01]  /*0350*/  IMAD.WIDE.U32 R22, R23, 0x4, R12.reuse ;  /* 0x0000000417167825 */ /* 0x100fe200078e000c */
[----:B------:R-:W5:Y:S03]  /*0360*/  LDG.E R20, desc[UR6][R20.64] ;  /* 0x0000000614147981 */ /* 0x000f66000c1e1900 */
[----:B0-----:R-:W-:Y:S01]  /*0370*/  IMAD.WIDE.U32 R18, R9, 0x4, R12 ;  /* 0x0000000409127825 */ /* 0x001fe200078e000c */
[----:B-1----:R-:W-:-:S03]  /*0380*/  IADD3 R28, PT, PT, R8, -0xa00, RZ ;  /* 0xfffff600081c7810 */ /* 0x002fc60007ffe0ff */
[----:B------:R-:W-:Y:S02]  /*0390*/  IMAD.WIDE.U32 R16, R26, 0x4, R12 ;  /* 0x000000041a107825 */ /* 0x000fe400078e000c */
[----:B------:R0:W5:Y:S02]  /*03a0*/  LDG.E R26, desc[UR6][R18.64] ;  /* 0x00000006121a7981 */ /* 0x000164000c1e1900 */
[C---:B------:R-:W-:Y:S02]  /*03b0*/  VIADD R29, R8.reuse, 0xfffff400 ;  /* 0xfffff400081d7836 */ /* 0x040fe40000000000 */
[----:B------:R1:W5:Y:S04]  /*03c0*/  LDG.E R21, desc[UR6][R22.64] ;  /* 0x0000000616157981 */ /* 0x000368000c1e1900 */
[----:B------:R-:W5:Y:S01]  /*03d0*/  LDG.E R9, desc[UR6][R16.64] ;  /* 0x0000000610097981 */ /* 0x000f62000c1e1900 */
[----:B0-----:R-:W-:-:S02]  /*03e0*/  VIADD R19, R8, 0xfffff800 ;  /* 0xfffff80008137836 */ /* 0x001fc40000000000 */
[----:B-1----:R-:W-:-:S04]  /*03f0*/  IMAD.WIDE.U32 R22, R29, 0x4, R12 ;  /* 0x000000041d167825 */ /* 0x002fc800078e000c */
[--C-:B------:R-:W-:Y:S02]  /*0400*/  IMAD.WIDE.U32 R28, R28, 0x4, R12.reuse ;  /* 0x000000041c1c7825 */ /* 0x100fe400078e000c */
[----:B------:R-:W5:Y:S02]  /*0410*/  LDG.E R23, desc[UR6][R22.64] ;  /* 0x0000000616177981 */ /* 0x000f64000c1e1900 */
[----:B------:R-:W-:Y:S02]  /*0420*/  IMAD.WIDE.U32 R18, R19, 0x4, R12 ;  /* 0x0000000413127825 */ /* 0x000fe400078e000c */
[----:B------:R0:W5:Y:S04]  /*0430*/  LDG.E R24, desc[UR6][R28.64] ;  /* 0x000000061c187981 */ /* 0x000168000c1e1900 */
[----:B------:R1:W5:Y:S01]  /*0440*/  LDG.E R22, desc[UR6][R18.64] ;  /* 0x0000000612167981 */ /* 0x000362000c1e1900 */
[----:B0-----:R-:W-:-:S02]  /*0450*/  IADD3 R29, PT, PT, R8, -0x200, RZ ;  /* 0xfffffe00081d7810 */ /* 0x001fc40007ffe0ff */
[----:B--2---:R-:W-:Y:S02]  /*0460*/  IADD3 R15, PT, PT, R15, R11, R6 ;  /* 0x0000000b0f0f7210 */ /* 0x004fe40007ffe006 */
[----:B------:R-:W-:-:S05]  /*0470*/  IADD3 R11, PT, PT, R8, -0x600, RZ ;  /* 0xfffffa00080b7810 */ /* 0x000fca0007ffe0ff */
[----:B------:R-:W-:-:S04]  /*0480*/  IMAD.WIDE.U32 R16, R11, 0x4, R12 ;  /* 0x000000040b107825 */ /* 0x000fc800078e000c */
[----:B------:R-:W-:Y:S01]  /*0490*/  VIADD R6, R8, 0xfffffc00 ;  /* 0xfffffc0008067836 */ /* 0x000fe20000000000 */
[----:B------:R0:W2:Y:S03]  /*04a0*/  LDG.E R11, desc[UR6][R16.64] ;  /* 0x00000006100b7981 */ /* 0x0000a6000c1e1900 */
[----:B-1----:R-:W-:-:S04]  /*04b0*/  IMAD.WIDE.U32 R18, R6, 0x4, R12 ;  /* 0x0000000406127825 */ /* 0x002fc800078e000c */
[----:B0-----:R-:W-:Y:S02]  /*04c0*/  IMAD.WIDE.U32 R16, R29, 0x4, R12 ;  /* 0x000000041d107825 */ /* 0x001fe400078e000c */
[----:B------:R-:W2:Y:S04]  /*04d0*/  LDG.E R29, desc[UR6][R18.64] ;  /* 0x00000006121d7981 */ /* 0x000ea8000c1e1900 */
[----:B------:R-:W2:Y:S01]  /*04e0*/  LDG.E R6, desc[UR6][R16.64] ;  /* 0x0000000610067981 */ /* 0x000ea2000c1e1900 */
[----:B------:R-:W-:Y:S01]  /*04f0*/  VIADD R28, R8, 0x200 ;  /* 0x00000200081c7836 */ /* 0x000fe20000000000 */
[----:B---3--:R-:W-:-:S03]  /*0500*/  IADD3 R27, PT, PT, R15, R14, R27 ;  /* 0x0000000e0f1b7210 */ /* 0x008fc60007ffe01b */
[----:B------:R-:W-:Y:S01]  /*0510*/  IMAD.WIDE.U32 R14, R28, 0x4, R12 ;  /* 0x000000041c0e7825 */ /* 0x000fe200078e000c */
[----:B----4-:R-:W-:Y:S02]  /*0520*/  IADD3 R25, PT, PT, R27, R25, R10 ;  /* 0x000000191b197210 */ /* 0x010fe40007ffe00a */
[C---:B------:R-:W-:Y:S02]  /*0530*/  IADD3 R27, PT, PT, R8.reuse, 0x800, RZ ;  /* 0x00000800081b7810 */ /* 0x040fe40007ffe0ff */
[----:B------:R0:W3:Y:S01]  /*0540*/  LDG.E R10, desc[UR6][R14.64] ;  /* 0x000000060e0a7981 */ /* 0x0000e2000c1e1900 */
[----:B-----5:R-:W-:Y:S01]  /*0550*/  IADD3 R20, PT, PT, R25, R21, R20 ;  /* 0x0000001519147210 */ /* 0x020fe20007ffe014 */
[C---:B0-----:R-:W-:Y:S01]  /*0560*/  IMAD.WIDE.U32 R14, R8.reuse, 0x4, R12 ;  /* 0x00000004080e7825 */ /* 0x041fe200078e000c */
[----:B------:R-:W-:Y:S02]  /*0570*/  IADD3 R21, PT, PT, R8, 0x400, RZ ;  /* 0x0000040008157810 */ /* 0x000fe40007ffe0ff */
[----:B------:R-:W-:Y:S01]  /*0580*/  IADD3 R26, PT, PT, R20, R9, R26 ;  /* 0x00000009141a7210 */ /* 0x000fe20007ffe01a */
[----:B------:R-:W-:Y:S01]  /*0590*/  VIADD R25, R8, 0x600 ;  /* 0x0000060008197836 */ /* 0x000fe20000000000 */
[----:B------:R0:W3:Y:S01]  /*05a0*/  LDG.E R9, desc[UR6][R14.64] ;  /* 0x000000060e097981 */ /* 0x0000e2000c1e1900 */
[----:B------:R-:W-:-:S04]  /*05b0*/  IMAD.WIDE.U32 R16, R27, 0x4, R12 ;  /* 0x000000041b107825 */ /* 0x000fc800078e000c */
[----:B------:R-:W-:-:S04]  /*05c0*/  IMAD.WIDE.U32 R20, R21, 0x4, R12 ;  /* 0x0000000415147825 */ /* 0x000fc800078e000c */
[----:B0-----:R-:W-:Y:S01]  /*05d0*/  VIADD R15, R8, 0xa00 ;  /* 0x00000a00080f7836 */ /* 0x001fe20000000000 */
[----:B------:R-:W-:Y:S01]  /*05e0*/  IADD3 R24, PT, PT, R26, R24, R23 ;  /* 0x000000181a187210 */ /* 0x000fe20007ffe017 */
[--C-:B------:R-:W-:Y:S01]  /*05f0*/  IMAD.WIDE.U32 R18, R25, 0x4, R12.reuse ;  /* 0x0000000419127825 */ /* 0x100fe200078e000c */
[----:B------:R0:W4:Y:S01]  /*0600*/  LDG.E R27, desc[UR6][R20.64] ;  /* 0x00000006141b7981 */ /* 0x000122000c1e1900 */
[C---:B------:R-:W-:Y:S02]  /*0610*/  IADD3 R23, PT, PT, R8.reuse, 0x1000, RZ ;  /* 0x0000100008177810 */ /* 0x040fe40007ffe0ff */
[----:B------:R-:W-:Y:S01]  /*0620*/  IMAD.WIDE.U32 R14, R15, 0x4, R12 ;  /* 0x000000040f0e7825 */ /* 0x000fe200078e000c */
[----:B------:R1:W5:Y:S04]  /*0630*/  LDG.E R25, desc[UR6][R16.64] ;  /* 0x0000000610197981 */ /* 0x000368000c1e1900 */
[----:B------:R-:W5:Y:S01]  /*0640*/  LDG.E R26, desc[UR6][R14.64] ;  /* 0x000000060e1a7981 */ /* 0x000f62000c1e1900 */
[----:B0-----:R-:W-:-:S03]  /*0650*/  VIADD R21, R8, 0xe00 ;  /* 0x00000e0008157836 */ /* 0x001fc60000000000 */
[----:B------:R0:W4:Y:S01]  /*0660*/  LDG.E R28, desc[UR6][R18.64] ;  /* 0x00000006121c7981 */ /* 0x000122000c1e1900 */
[----:B-1----:R-:W-:Y:S01]  /*0670*/  IADD3 R17, PT, PT, R8, 0xc00, RZ ;  /* 0x00000c0008117810 */ /* 0x002fe20007ffe0ff */
[----:B------:R-:W-:-:S04]  /*0680*/  IMAD.WIDE.U32 R20, R21, 0x4, R12 ;  /* 0x0000000415147825 */ /* 0x000fc800078e000c */
[----:B------:R-:W-:Y:S01]  /*0690*/  IMAD.WIDE.U32 R16, R17, 0x4, R12 ;  /* 0x0000000411107825 */ /* 0x000fe200078e000c */
[----:B0-----:R-:W-:-:S03]  /*06a0*/  IADD3 R18, PT, PT, R8, 0x1400, RZ ;  /* 0x0000140008127810 */ /* 0x001fc60007ffe0ff */
[----:B------:R-:W-:Y:S01]  /*06b0*/  VIADD R15, R8, 0x1200 ;  /* 0x00001200080f7836 */ /* 0x000fe20000000000 */
[----:B------:R0:W5:Y:S02]  /*06c0*/  LDG.E R19, desc[UR6][R16.64] ;  /* 0x0000000610137981 */ /* 0x000164000c1e1900 */
[----:B0-----:R-:W-:Y:S01]  /*06d0*/  IMAD.WIDE.U32 R16, R18, 0x4, R12 ;  /* 0x0000000412107825 */ /* 0x001fe200078e000c */
[----:B--2---:R-:W-:-:S03]  /*06e0*/  IADD3 R14, PT, PT, R24, R11, R22 ;  /* 0x0000000b180e7210 */ /* 0x004fc60007ffe016 */
[--C-:B------:R-:W-:Y:S01]  /*06f0*/  IMAD.WIDE.U32 R22, R23, 0x4, R12.reuse ;  /* 0x0000000417167825 */ /* 0x100fe200078e000c */
[----:B------:R0:W2:Y:S04]  /*0700*/  LDG.E R24, desc[UR6][R20.64] ;  /* 0x0000000614187981 */ /* 0x0000a8000c1e1900 */
[----:B------:R1:W2:Y:S01]  /*0710*/  LDG.E R11, desc[UR6][R22.64] ;  /* 0x00000006160b7981 */ /* 0x0002a2000c1e1900 */
[----:B0-----:R-:W-:Y:S01]  /*0720*/  IMAD.WIDE.U32 R20, R15, 0x4, R12 ;  /* 0x000000040f147825 */ /* 0x001fe200078e000c */
[----:B-1----:R-:W-:-:S03]  /*0730*/  IADD3 R23, PT, PT, R8, 0x1800, RZ ;  /* 0x0000180008177810 */ /* 0x002fc60007ffe0ff */
[----:B------:R-:W-:Y:S01]  /*0740*/  VIADD R15, R8, 0x1600 ;  /* 0x00001600080f7836 */ /* 0x000fe20000000000 */
[----:B------:R-:W-:Y:S01]  /*0750*/  IADD3 R29, PT, PT, R14, R6, R29 ;  /* 0x000000060e1d7210 */ /* 0x000fe20007ffe01d */
[----:B------:R0:W2:Y:S04]  /*0760*/  LDG.E R18, desc[UR6][R20.64] ;  /* 0x0000000614127981 */ /* 0x0000a8000c1e1900 */
[----:B------:R1:W2:Y:S01]  /*0770*/  LDG.E R6, desc[UR6][R16.64] ;  /* 0x0000000610067981 */ /* 0x0002a2000c1e1900 */
[----:B------:R-:W-:-:S04]  /*0780*/  IMAD.WIDE.U32 R14, R15, 0x4, R12 ;  /* 0x000000040f0e7825 */ /* 0x000fc800078e000c */
[C---:B0-----:R-:W-:Y:S02]  /*0790*/  VIADD R21, R8.reuse, 0x1a00 ;  /* 0x00001a0008157836 */ /* 0x041fe40000000000 */
[----:B------:R-:W2:Y:S01]  /*07a0*/  LDG.E R15, desc[UR6][R14.64] ;  /* 0x000000060e0f7981 */ /* 0x000ea2000c1e1900 */
[----:B-1----:R-:W-:Y:S01]  /*07b0*/  IMAD.WIDE.U32 R16, R23, 0x4, R12 ;  /* 0x0000000417107825 */ /* 0x002fe200078e000c */
[----:B------:R-:W-:-:S03]  /*07c0*/  IADD3 R23, PT, PT, R8, 0x1c00, RZ ;  /* 0x00001c0008177810 */ /* 0x000fc60007ffe0ff */
[--C-:B------:R-:W-:Y:S02]  /*07d0*/  IMAD.WIDE.U32 R20, R21, 0x4, R12.reuse ;  /* 0x0000000415147825 */ /* 0x100fe400078e000c */
[----:B------:R0:W2:Y:S02]  /*07e0*/  LDG.E R16, desc[UR6][R16.64] ;  /* 0x0000000610107981 */ /* 0x0000a4000c1e1900 */
[----:B------:R-:W-:Y:S02]  /*07f0*/  IMAD.WIDE.U32 R22, R23, 0x4, R12 ;  /* 0x0000000417167825 */ /* 0x000fe400078e000c */
[----:B------:R-:W2:Y:S04]  /*0800*/  LDG.E R21, desc[UR6][R20.64] ;  /* 0x0000000614157981 */ /* 0x000ea8000c1e1900 */
[----:B------:R-:W2:Y:S01]  /*0810*/  LDG.E R22, desc[UR6][R22.64] ;  /* 0x0000000616167981 */ /* 0x000ea2000c1e1900 */
[----:B0-----:R-:W-:-:S04]  /*0820*/  VIADD R17, R8, 0x1e00 ;  /* 0x00001e0008117836 */ /* 0x001fc80000000000 */
[----:B------:R-:W-:-:S06]  /*0830*/  IMAD.WIDE.U32 R12, R17, 0x4, R12 ;  /* 0x00000004110c7825 */ /* 0x000fcc00078e000c */
[----:B------:R-:W2:Y:S01]  /*0840*/  LDG.E R13, desc[UR6][R12.64] ;  /* 0x000000060c0d7981 */ /* 0x000ea2000c1e1900 */
[----:B---3--:R-:W-:-:S04]  /*0850*/  IADD3 R9, PT, PT, R29, R10, R9 ;  /* 0x0000000a1d097210 */ /* 0x008fc80007ffe009 */
[----:B----4-:R-:W-:Y:S02]  /*0860*/  IADD3 R9, PT, PT, R9, R28, R27 ;  /* 0x0000001c09097210 */ /* 0x010fe40007ffe01b */
[----:B------:R-:W-:Y:S02]  /*0870*/  IADD3 R0, PT, PT, R0, 0x10, RZ ;  /* 0x0000001000007810 */ /* 0x000fe40007ffe0ff */
[----:B-----5:R-:W-:Y:S02]  /*0880*/  IADD3 R9, PT, PT, R9, R26, R25 ;  /* 0x0000001a09097210 */ /* 0x020fe40007ffe019 */
[----:B------:R-:W-:Y:S01]  /*0890*/  ISETP.NE.AND P0, PT, R0, RZ, PT ;  /* 0x000000ff0000720c */ /* 0x000fe20003f05270 */
[----:B------:R-:W-:Y:S01]  /*08a0*/  VIADD R8, R8, 0x4000 ;  /* 0x0000400008087836 */ /* 0x000fe20000000000 */
[----:B--2---:R-:W-:-:S04]  /*08b0*/  IADD3 R9, PT, PT, R9, R24, R19 ;  /* 0x0000001809097210 */ /* 0x004fc80007ffe013 */
[----:B------:R-:W-:-:S04]  /*08c0*/  IADD3 R9, PT, PT, R9, R18, R11 ;  /* 0x0000001209097210 */ /* 0x000fc80007ffe00b */
[----:B------:R-:W-:-:S04]  /*08d0*/  IADD3 R6, PT, PT, R9, R15, R6 ;  /* 0x0000000f09067210 */ /* 0x000fc80007ffe006 */
[----:B------:R-:W-:-:S04]  /*08e0*/  IADD3 R6, PT, PT, R6, R21, R16 ;  /* 0x0000001506067210 */ /* 0x000fc80007ffe010 */
[----:B------:R-:W-:Y:S01]  /*08f0*/  IADD3 R15, PT, PT, R6, R13, R22 ;  /* 0x0000000d060f7210 */ /* 0x000fe20007ffe016 */
[----:B------:R-:W-:Y:S06]  /*0900*/  @P0 BRA `(.L_x_5) ;  /* 0xfffffff800300947 */ /* 0x000fec000383ffff */
[----:B------:R-:W-:Y:S05]  /*0910*/  BSYNC.RECONVERGENT B2 ;  /* 0x0000000000027941 */ /* 0x000fea0003800200 */
.L_x_4:
[----:B------:R-:W-:-:S07]  /*0920*/  IADD3 R8, PT, PT, R8, -0x2000, RZ ;  /* 0xffffe00008087810 */ /* 0x000fce0007ffe0ff */
.L_x_3:
[----:B------:R-:W-:Y:S05]  /*0930*/  BSYNC.RECONVERGENT B1 ;  /* 0x0000000000017941 */ /* 0x000fea0003800200 */
.L_x_2:
[----:B------:R-:W-:Y:S01]  /*0940*/  ISETP.NE.AND P0, PT, R7, RZ, PT ;  /* 0x000000ff0700720c */ /* 0x000fe20003f05270 */
[----:B------:R-:W-:-:S12]  /*0950*/  BSSY.RECONVERGENT B1, `(.L_x_6) ;  /* 0x0000072000017945 */ /* 0x000fd80003800200 */
[----:B------:R-:W-:Y:S05]  /*0960*/  @!P0 BRA `(.L_x_7) ;  /* 0x0000000400c08947 */ /* 0x000fea0003800000 */
[----:B------:R-:W-:Y:S01]  /*0970*/  ISETP.GE.U32.AND P0, PT, R7, 0x8, PT ;  /* 0x000000080700780c */ /* 0x000fe20003f06070 */
[----:B------:R-:W-:Y:S01]  /*0980*/  BSSY.RECONVERGENT B2, `(.L_x_8) ;  /* 0x000003d000027945 */ /* 0x000fe20003800200 */
[----:B------:R-:W-:-:S04]  /*0990*/  LOP3.LUT R0, R5, 0x7, RZ, 0xc0, !PT ;  /* 0x0000000705007812 */ /* 0x000fc800078ec0ff */
[----:B------:R-:W-:-:S07]  /*09a0*/  ISETP.NE.AND P1, PT, R0, RZ, PT ;  /* 0x000000ff0000720c */ /* 0x000fce0003f25270 */
[----:B------:R-:W-:Y:S06]  /*09b0*/  @!P0 BRA `(.L_x_9) ;  /* 0x0000000000e48947 */ /* 0x000fec0003800000 */
[----:B------:R-:W0:Y:S01]  /*09c0*/  LDC.64 R12, c[0x0][0x380] ;  /* 0x0000e000ff0c7b82 */ /* 0x000e220000000a00 */
[C---:B------:R-:W-:Y:S01]  /*09d0*/  VIADD R27, R8.reuse, 0x200 ;  /* 0x00000200081b7836 */ /* 0x040fe20000000000 */
[C---:B------:R-:W-:Y:S01]  /*09e0*/  IADD3 R23, PT, PT, R8.reuse, 0x800, RZ ;  /* 0x0000080008177810 */ /* 0x040fe20007ffe0ff */
[C---:B------:R-:W-:Y:S01]  /*09f0*/  VIADD R21, R8.reuse, 0x600 ;  /* 0x0000060008157836 */ /* 0x040fe20000000000 */
[C---:B------:R-:W-:Y:S01]  /*0a00*/  IADD3 R19, PT, PT, R8.reuse, 0x400, RZ ;  /* 0x0000040008137810 */ /* 0x040fe20007ffe0ff */
[C---:B------:R-:W-:Y:S02]  /*0a10*/  VIADD R17, R8.reuse, 0xa00 ;  /* 0x00000a0008117836 */ /* 0x040fe40000000000 */
[C---:B------:R-:W-:Y:S01]  /*0a20*/  VIADD R29, R8.reuse, 0xe00 ;  /* 0x00000e00081d7836 */ /* 0x040fe20000000000 */
[C---:B------:R-:W-:Y:S02]  /*0a30*/  IADD3 R11, PT, PT, R8.reuse, 0xc00, RZ ;  /* 0x00000c00080b7810 */ /* 0x040fe40007ffe0ff */
[----:B------:R-:W-:Y:S01]  /*0a40*/  IADD3 R9, PT, PT, R8, 0x1400, RZ ;  /* 0x0000140008097810 */ /* 0x000fe20007ffe0ff */
[----:B0-----:R-:W-:-:S04]  /*0a50*/  IMAD.WIDE.U32 R26, R27, 0x4, R12 ;  /* 0x000000041b1a7825 */ /* 0x001fc800078e000c */
[--C-:B------:R-:W-:Y:S02]  /*0a60*/  IMAD.WIDE.U32 R6, R8, 0x4, R12.reuse ;  /* 0x0000000408067825 */ /* 0x100fe400078e000c */
[----:B------:R-:W2:Y:S02]  /*0a70*/  LDG.E R26, desc[UR6][R26.64] ;  /* 0x000000061a1a7981 */ /* 0x000ea4000c1e1900 */
[--C-:B------:R-:W-:Y:S02]  /*0a80*/  IMAD.WIDE.U32 R22, R23, 0x4, R12.reuse ;  /* 0x0000000417167825 */ /* 0x100fe400078e000c */
[----:B------:R-:W2:Y:S02]  /*0a90*/  LDG.E R6, desc[UR6][R6.64] ;  /* 0x0000000606067981 */ /* 0x000ea4000c1e1900 */
[--C-:B------:R-:W-:Y:S02]  /*0aa0*/  IMAD.WIDE.U32 R18, R19, 0x4, R12.reuse ;  /* 0x0000000413127825 */ /* 0x100fe400078e000c */
[----:B------:R-:W3:Y:S02]  /*0ab0*/  LDG.E R22, desc[UR6][R22.64] ;  /* 0x0000000616167981 */ /* 0x000ee4000c1e1900 */
[----:B------:R-:W-:-:S02]  /*0ac0*/  IMAD.WIDE.U32 R20, R21, 0x4, R12 ;  /* 0x0000000415147825 */ /* 0x000fc400078e000c */
[----:B------:R0:W4:Y:S02]  /*0ad0*/  LDG.E R24, desc[UR6][R18.64] ;  /* 0x0000000612187981 */ /* 0x000124000c1e1900 */
[--C-:B------:R-:W-:Y:S02]  /*0ae0*/  IMAD.WIDE.U32 R16, R17, 0x4, R12.reuse ;  /* 0x0000000411107825 */ /* 0x100fe400078e000c */
[----:B------:R-:W4:Y:S02]  /*0af0*/  LDG.E R25, desc[UR6][R20.64] ;  /* 0x0000000614197981 */ /* 0x000f24000c1e1900 */
[----:B------:R-:W-:Y:S02]  /*0b00*/  IMAD.WIDE.U32 R28, R29, 0x4, R12 ;  /* 0x000000041d1c7825 */ /* 0x000fe400078e000c */
[----:B------:R1:W3:Y:S01]  /*0b10*/  LDG.E R23, desc[UR6][R16.64] ;  /* 0x0000000610177981 */ /* 0x0002e2000c1e1900 */
[C---:B0-----:R-:W-:Y:S01]  /*0b20*/  IADD3 R19, PT, PT, R8.reuse, 0x1000, RZ ;  /* 0x0000100008137810 */ /* 0x041fe20007ffe0ff */
[----:B------:R-:W-:-:S02]  /*0b30*/  VIADD R7, R8, 0x1200 ;  /* 0x0000120008077836 */ /* 0x000fc40000000000 */
[----:B------:R0:W5:Y:S01]  /*0b40*/  LDG.E R14, desc[UR6][R28.64] ;  /* 0x000000061c0e7981 */ /* 0x000162000c1e1900 */
[----:B------:R-:W-:-:S04]  /*0b50*/  IMAD.WIDE.U32 R10, R11, 0x4, R12 ;  /* 0x000000040b0a7825 */ /* 0x000fc800078e000c */
[--C-:B-1----:R-:W-:Y:S01]  /*0b60*/  IMAD.WIDE.U32 R16, R9, 0x4, R12.reuse ;  /* 0x0000000409107825 */ /* 0x102fe200078e000c */
[C---:B------:R-:W-:Y:S01]  /*0b70*/  IADD3 R27, PT, PT, R8.reuse, 0x1800, RZ ;  /* 0x00001800081b7810 */ /* 0x040fe20007ffe0ff */
[----:B------:R-:W5:Y:S02]  /*0b80*/  LDG.E R11, desc[UR6][R10.64] ;  /* 0x000000060a0b7981 */ /* 0x000f64000c1e1900 */
[----:B0-----:R-:W-:Y:S02]  /*0b90*/  VIADD R29, R8, 0x1600 ;  /* 0x00001600081d7836 */ /* 0x001fe40000000000 */
[----:B------:R-:W-:-:S04]  /*0ba0*/  IMAD.WIDE.U32 R18, R19, 0x4, R12 ;  /* 0x0000000413127825 */ /* 0x000fc800078e000c */
[--C-:B------:R-:W-:Y:S01]  /*0bb0*/  IMAD.WIDE.U32 R20, R7, 0x4, R12.reuse ;  /* 0x0000000407147825 */ /* 0x100fe200078e000c */
[----:B------:R0:W5:Y:S04]  /*0bc0*/  LDG.E R9, desc[UR6][R18.64] ;  /* 0x0000000612097981 */ /* 0x000168000c1e1900 */
[----:B------:R1:W5:Y:S04]  /*0bd0*/  LDG.E R7, desc[UR6][R16.64] ;  /* 0x0000000610077981 */ /* 0x000368000c1e1900 */
[----:B------:R1:W5:Y:S01]  /*0be0*/  LDG.E R10, desc[UR6][R20.64] ;  /* 0x00000006140a7981 */ /* 0x000362000c1e1900 */
[----:B0-----:R-:W-:-:S04]  /*0bf0*/  IMAD.WIDE.U32 R18, R27, 0x4, R12 ;  /* 0x000000041b127825 */ /* 0x001fc800078e000c */
[--C-:B-1----:R-:W-:Y:S02]  /*0c00*/  IMAD.WIDE.U32 R16, R29, 0x4, R12.reuse ;  /* 0x000000041d107825 */ /* 0x102fe400078e000c */
[----:B------:R-:W5:Y:S02]  /*0c10*/  LDG.E R18, desc[UR6][R18.64] ;  /* 0x0000000612127981 */ /* 0x000f64000c1e1900 */
[C---:B------:R-:W-:Y:S01]  /*0c20*/  VIADD R29, R8.reuse, 0x1a00 ;  /* 0x00001a00081d7836 */ /* 0x040fe20000000000 */
[----:B------:R-:W-:Y:S01]  /*0c30*/  IADD3 R21, PT, PT, R8, 0x1c00, RZ ;  /* 0x00001c0008157810 */ /* 0x000fe20007ffe0ff */
[----:B------:R0:W5:Y:S02]  /*0c40*/  LDG.E R27, desc[UR6][R16.64] ;  /* 0x00000006101b7981 */ /* 0x000164000c1e1900 */
[----:B------:R-:W-:-:S04]  /*0c50*/  IMAD.WIDE.U32 R28, R29, 0x4, R12 ;  /* 0x000000041d1c7825 */ /* 0x000fc800078e000c */
[--C-:B------:R-:W-:Y:S02]  /*0c60*/  IMAD.WIDE.U32 R20, R21, 0x4, R12.reuse ;  /* 0x0000000415147825 */ /* 0x100fe400078e000c */
[----:B------:R-:W5:Y:S02]  /*0c70*/  LDG.E R29, desc[UR6][R28.64] ;  /* 0x000000061c1d7981 */ /* 0x000f64000c1e1900 */
[----:B0-----:R-:W-:Y:S02]  /*0c80*/  VIADD R17, R8, 0x1e00 ;  /* 0x00001e0008117836 */ /* 0x001fe40000000000 */
[----:B------:R-:W5:Y:S02]  /*0c90*/  LDG.E R20, desc[UR6][R20.64] ;  /* 0x0000000614147981 */ /* 0x000f64000c1e1900 */
[----:B------:R-:W-:-:S06]  /*0ca0*/  IMAD.WIDE.U32 R12, R17, 0x4, R12 ;  /* 0x00000004110c7825 */ /* 0x000fcc00078e000c */
[----:B------:R-:W5:Y:S01]  /*0cb0*/  LDG.E R13, desc[UR6][R12.64] ;  /* 0x000000060c0d7981 */ /* 0x000f62000c1e1900 */
[----:B------:R-:W-:Y:S02]  /*0cc0*/  IADD3 R8, PT, PT, R8, 0x2000, RZ ;  /* 0x0000200008087810 */ /* 0x000fe40007ffe0ff */
[----:B--2---:R-:W-:-:S04]  /*0cd0*/  IADD3 R6, PT, PT, R15, R26, R6 ;  /* 0x0000001a0f067210 */ /* 0x004fc80007ffe006 */
[----:B----4-:R-:W-:-:S04]  /*0ce0*/  IADD3 R6, PT, PT, R6, R25, R24 ;  /* 0x0000001906067210 */ /* 0x010fc80007ffe018 */
[----:B---3--:R-:W-:-:S04]  /*0cf0*/  IADD3 R6, PT, PT, R6, R23, R22 ;  /* 0x0000001706067210 */ /* 0x008fc80007ffe016 */
[----:B-----5:R-:W-:-:S04]  /*0d00*/  IADD3 R6, PT, PT, R6, R14, R11 ;  /* 0x0000000e06067210 */ /* 0x020fc80007ffe00b */
[----:B------:R-:W-:-:S04]  /*0d10*/  IADD3 R6, PT, PT, R6, R10, R9 ;  /* 0x0000000a06067210 */ /* 0x000fc80007ffe009 */
[----:B------:R-:W-:-:S04]  /*0d20*/  IADD3 R6, PT, PT, R6, R27, R7 ;  /* 0x0000001b06067210 */ /* 0x000fc80007ffe007 */
[----:B------:R-:W-:-:S04]  /*0d30*/  IADD3 R6, PT, PT, R6, R29, R18 ;  /* 0x0000001d06067210 */ /* 0x000fc80007ffe012 */
[----:B------:R-:W-:-:S07]  /*0d40*/  IADD3 R15, PT, PT, R6, R13, R20 ;  /* 0x0000000d060f7210 */ /* 0x000fce0007ffe014 */
.L_x_9:
[----:B------:R-:W-:Y:S05]  /*0d50*/  BSYNC.RECONVERGENT B2 ;  /* 0x0000000000027941 */ /* 0x000fea0003800200 */
.L_x_8:
        /* <DEDUP_REMOVED lines=11> */
[C---:B------:R-:W-:Y:S01]  /*0e10*/  VIADD R11, R8.reuse, 0xa00 ;  /* 0x00000a00080b7836 */ /* 0x040fe20000000000 */
[C---:B------:R-:W-:Y:S01]  /*0e20*/  IADD3 R25, PT, PT, R8.reuse, 0xc00, RZ ;  /* 0x00000c0008197810 */ /* 0x040fe20007ffe0ff */
[----:B------:R-:W-:Y:S02]  /*0e30*/  VIADD R27, R8, 0xe00 ;  /* 0x00000e00081b7836 */ /* 0x000fe40000000000 */
[----:B0-----:R-:W-:-:S04]  /*0e40*/  IMAD.WIDE.U32 R16, R17, 0x4, R12 ;  /* 0x0000000411107825 */ /* 0x001fc800078e000c */
[--C-:B------:R-:W-:Y:S01]  /*0e50*/  IMAD.WIDE.U32 R20, R8, 0x4, R12.reuse ;  /* 0x0000000408147825 */ /* 0x100fe200078e000c */
[----:B------:R0:W2:Y:S03]  /*0e60*/  LDG.E R0, desc[UR6][R16.64] ;  /* 0x0000000610007981 */ /* 0x0000a6000c1e1900 */
[--C-:B------:R-:W-:Y:S01]  /*0e70*/  IMAD.WIDE.U32 R18, R19, 0x4, R12.reuse ;  /* 0x0000000413127825 */ /* 0x100fe200078e000c */
[----:B------:R-:W2:Y:S03]  /*0e80*/  LDG.E R9, desc[UR6][R20.64] ;  /* 0x0000000614097981 */ /* 0x000ea6000c1e1900 */
[--C-:B------:R-:W-:Y:S02]  /*0e90*/  IMAD.WIDE.U32 R22, R23, 0x4, R12.reuse ;  /* 0x0000000417167825 */ /* 0x100fe400078e000c */
[----:B------:R-:W3:Y:S02]  /*0ea0*/  LDG.E R18, desc[UR6][R18.64] ;  /* 0x0000000612127981 */ /* 0x000ee4000c1e1900 */
[----:B------:R-:W-:-:S02]  /*0eb0*/  IMAD.WIDE.U32 R6, R7, 0x4, R12 ;  /* 0x0000000407067825 */ /* 0x000fc400078e000c */
[----:B------:R-:W3:Y:S02]  /*0ec0*/  LDG.E R14, desc[UR6][R22.64] ;  /* 0x00000006160e7981 */ /* 0x000ee4000c1e1900 */
[--C-:B------:R-:W-:Y:S02]  /*0ed0*/  IMAD.WIDE.U32 R10, R11, 0x4, R12.reuse ;  /* 0x000000040b0a7825 */ /* 0x100fe400078e000c */
[----:B------:R-:W4:Y:S02]  /*0ee0*/  LDG.E R6, desc[UR6][R6.64] ;  /* 0x0000000606067981 */ /* 0x000f24000c1e1900 */
[--C-:B0-----:R-:W-:Y:S02]  /*0ef0*/  IMAD.WIDE.U32 R16, R25, 0x4, R12.reuse ;  /* 0x0000000419107825 */ /* 0x101fe400078e000c */
[----:B------:R-:W4:Y:S02]  /*0f00*/  LDG.E R10, desc[UR6][R10.64] ;  /* 0x000000060a0a7981 */ /* 0x000f24000c1e1900 */
[----:B------:R-:W-:-:S02]  /*0f10*/  IMAD.WIDE.U32 R12, R27, 0x4, R12 ;  /* 0x000000041b0c7825 */ /* 0x000fc400078e000c */
[----:B------:R-:W5:Y:S04]  /*0f20*/  LDG.E R16, desc[UR6][R16.64] ;  /* 0x0000000610107981 */ /* 0x000f68000c1e1900 */
[----:B------:R-:W5:Y:S01]  /*0f30*/  LDG.E R12, desc[UR6][R12.64] ;  /* 0x000000060c0c7981 */ /* 0x000f62000c1e1900 */
[----:B------:R-:W-:Y:S02]  /*0f40*/  IADD3 R8, PT, PT, R8, 0x1000, RZ ;  /* 0x0000100008087810 */ /* 0x000fe40007ffe0ff */
[----:B--2---:R-:W-:-:S04]  /*0f50*/  IADD3 R9, PT, PT, R15, R0, R9 ;  /* 0x000000000f097210 */ /* 0x004fc80007ffe009 */
[----:B---3--:R-:W-:-:S04]  /*0f60*/  IADD3 R9, PT, PT, R9, R18, R14 ;  /* 0x0000001209097210 */ /* 0x008fc80007ffe00e */
[----:B----4-:R-:W-:-:S04]  /*0f70*/  IADD3 R9, PT, PT, R9, R10, R6 ;  /* 0x0000000a09097210 */ /* 0x010fc80007ffe006 */
[----:B-----5:R-:W-:-:S07]  /*0f80*/  IADD3 R15, PT, PT, R9, R12, R16 ;  /* 0x0000000c090f7210 */ /* 0x020fce0007ffe010 */
.L_x_11:
[----:B------:R-:W-:Y:S05]  /*0f90*/  BSYNC.RECONVERGENT B2 ;  /* 0x0000000000027941 */ /* 0x000fea0003800200 */
.L_x_10:
[----:B------:R-:W-:Y:S05]  /*0fa0*/  @!P1 BRA `(.L_x_7) ;  /* 0x0000000000309947 */ /* 0x000fea0003800000 */
[----:B------:R-:W0:Y:S01]  /*0fb0*/  LDC.64 R12, c[0x0][0x380] ;  /* 0x0000e000ff0c7b82 */ /* 0x000e220000000a00 */
[----:B------:R-:W-:-:S07]  /*0fc0*/  IADD3 R5, PT, PT, -R5, RZ, RZ ;  /* 0x000000ff05057210 */ /* 0x000fce0007ffe1ff */
.L_x_12:
[C---:B------:R-:W-:Y:S02]  /*0fd0*/  VIADD R11, R8.reuse, 0x200 ;  /* 0x00000200080b7836 */ /* 0x040fe40000000000 */
[----:B0-----:R-:W-:-:S04]  /*0fe0*/  IMAD.WIDE.U32 R6, R8, 0x4, R12 ;  /* 0x0000000408067825 */ /* 0x001fc800078e000c */
[----:B------:R-:W-:Y:S02]  /*0ff0*/  IMAD.WIDE.U32 R10, R11, 0x4, R12 ;  /* 0x000000040b0a7825 */ /* 0x000fe400078e000c */
[----:B------:R-:W2:Y:S04]  /*1000*/  LDG.E R6, desc[UR6][R6.64] ;  /* 0x0000000606067981 */ /* 0x000ea8000c1e1900 */
[----:B------:R-:W2:Y:S01]  /*1010*/  LDG.E R10, desc[UR6][R10.64] ;  /* 0x000000060a0a7981 */ /* 0x000ea2000c1e1900 */
[----:B------:R-:W-:Y:S02]  /*1020*/  IADD3 R5, PT, PT, R5, 0x1, RZ ;  /* 0x0000000105057810 */ /* 0x000fe40007ffe0ff */
[----:B------:R-:W-:Y:S02]  /*1030*/  IADD3 R8, PT, PT, R8, 0x400, RZ ;  /* 0x0000040008087810 */ /* 0x000fe40007ffe0ff */
[----:B------:R-:W-:-:S02]  /*1040*/  ISETP.NE.AND P0, PT, R5, RZ, PT ;  /* 0x000000ff0500720c */ /* 0x000fc40003f05270 */
[----:B--2---:R-:W-:-:S11]  /*1050*/  IADD3 R15, PT, PT, R15, R10, R6 ;  /* 0x0000000a0f0f7210 */ /* 0x004fd60007ffe006 */
[----:B------:R-:W-:Y:S05]  /*1060*/  @P0 BRA `(.L_x_12) ;  /* 0xfffffffc00d80947 */ /* 0x000fea000383ffff */
.L_x_7:
[----:B------:R-:W-:Y:S05]  /*1070*/  BSYNC.RECONVERGENT B1 ;  /* 0x0000000000017941 */ /* 0x000fea0003800200 */
.L_x_6:
[----:B------:R0:W-:Y:S02]  /*1080*/  STS [R4], R15 ;  /* 0x0000000f04007388 */ /* 0x0001e40000000800 */
.L_x_1:
[----:B------:R-:W-:Y:S05]  /*1090*/  BSYNC.RECONVERGENT B0 ;  /* 0x0000000000007941 */ /* 0x000fea0003800200 */
.L_x_0:
[----:B------:R-:W-:Y:S01]  /*10a0*/  BAR.SYNC.DEFER_BLOCKING 0x0 ;  /* 0x0000000000007b1d */ /* 0x000fe20000010000 */
[C---:B------:R-:W-:Y:S02]  /*10b0*/  ISETP.GT.U32.AND P1, PT, R2.reuse, 0xff, PT ;  /* 0x000000ff0200780c */ /* 0x040fe40003f24070 */
[----:B------:R-:W-:-:S11]  /*10c0*/  ISETP.GT.U32.AND P0, PT, R2, 0x7f, PT ;  /* 0x0000007f0200780c */ /* 0x000fd60003f04070 */
[----:B------:R-:W-:Y:S04]  /*10d0*/  @!P1 LDS R0, [R4+0x400] ;  /* 0x0004000004009984 */ /* 0x000fe80000000800 */
[----:B------:R-:W1:Y:S02]  /*10e0*/  @!P1 LDS R5, [R4] ;  /* 0x0000000004059984 */ /* 0x000e640000000800 */
[----:B-1----:R-:W-:-:S05]  /*10f0*/  @!P1 IMAD.IADD R5, R0, 0x1, R5 ;  /* 0x0000000100059824 */ /* 0x002fca00078e0205 */
[----:B------:R-:W-:Y:S01]  /*1100*/  @!P1 STS [R4], R5 ;  /* 0x0000000504009388 */ /* 0x000fe20000000800 */
[----:B------:R-:W-:Y:S01]  /*1110*/  BAR.SYNC.DEFER_BLOCKING 0x0 ;  /* 0x0000000000007b1d */ /* 0x000fe20000010000 */
[----:B------:R-:W-:-:S05]  /*1120*/  ISETP.GT.U32.AND P1, PT, R2, 0x3f, PT ;  /* 0x0000003f0200780c */ /* 0x000fca0003f24070 */
[----:B------:R-:W-:Y:S04]  /*1130*/  @!P0 LDS R0, [R4+0x200] ;  /* 0x0002000004008984 */ /* 0x000fe80000000800 */
[----:B------:R-:W1:Y:S02]  /*1140*/  @!P0 LDS R7, [R4] ;  /* 0x0000000004078984 */ /* 0x000e640000000800 */
[----:B-1----:R-:W-:-:S05]  /*1150*/  @!P0 IADD3 R7, PT, PT, R0, R7, RZ ;  /* 0x0000000700078210 */ /* 0x002fca0007ffe0ff */
[----:B------:R-:W-:Y:S01]  /*1160*/  @!P0 STS [R4], R7 ;  /* 0x0000000704008388 */ /* 0x000fe20000000800 */
[----:B------:R-:W-:Y:S01]  /*1170*/  BAR.SYNC.DEFER_BLOCKING 0x0 ;  /* 0x0000000000007b1d */ /* 0x000fe20000010000 */
[----:B------:R-:W-:-:S05]  /*1180*/  ISETP.GT.U32.AND P0, PT, R2, 0x1f, PT ;  /* 0x0000001f0200780c */ /* 0x000fca0003f04070 */
[----:B------:R-:W-:Y:S04]  /*1190*/  @!P1 LDS R0, [R4+0x100] ;  /* 0x0001000004009984 */ /* 0x000fe80000000800 */
[----:B------:R-:W1:Y:S02]  /*11a0*/  @!P1 LDS R9, [R4] ;  /* 0x0000000004099984 */ /* 0x000e640000000800 */
[----:B-1----:R-:W-:-:S05]  /*11b0*/  @!P1 IADD3 R9, PT, PT, R0, R9, RZ ;  /* 0x0000000900099210 */ /* 0x002fca0007ffe0ff */
[----:B------:R1:W-:Y:S01]  /*11c0*/  @!P1 STS [R4], R9 ;  /* 0x0000000904009388 */ /* 0x0003e20000000800 */
[----:B------:R-:W-:Y:S06]  /*11d0*/  BAR.SYNC.DEFER_BLOCKING 0x0 ;  /* 0x0000000000007b1d */ /* 0x000fec0000010000 */
[----:B------:R-:W-:Y:S05]  /*11e0*/  @P0 EXIT ;  /* 0x000000000000094d */ /* 0x000fea0003800000 */
[----:B------:R-:W-:Y:S01]  /*11f0*/  LDS R0, [R4+0x80] ;  /* 0x0000800004007984 */ /* 0x000fe20000000800 */
[----:B------:R-:W-:-:S03]  /*1200*/  ISETP.NE.AND P0, PT, R2, RZ, PT ;  /* 0x000000ff0200720c */ /* 0x000fc60003f05270 */
[----:B------:R-:W-:Y:S04]  /*1210*/  LDS R5, [R4] ;  /* 0x0000000004057984 */ /* 0x000fe80000000800 */
[----:B------:R-:W2:Y:S04]  /*1220*/  LDS R6, [R4+0x40] ;  /* 0x0000400004067984 */ /* 0x000ea80000000800 */
[----:B------:R-:W-:Y:S04]  /*1230*/  LDS R7, [R4+0x20] ;  /* 0x0000200004077984 */ /* 0x000fe80000000800 */
[----:B------:R-:W3:Y:S04]  /*1240*/  LDS R8, [R4+0x10] ;  /* 0x0000100004087984 */ /* 0x000ee80000000800 */
[----:B-1----:R-:W-:Y:S04]  /*1250*/  LDS R9, [R4+0x8] ;  /* 0x0000080004097984 */ /* 0x002fe80000000800 */
[----:B------:R-:W1:Y:S01]  /*1260*/  LDS R10, [R4+0x4] ;  /* 0x00000400040a7984 */ /* 0x000e620000000800 */
[----:B--2---:R-:W-:-:S04]  /*1270*/  IADD3 R0, PT, PT, R6, R5, R0 ;  /* 0x0000000506007210 */ /* 0x004fc80007ffe000 */
[----:B---3--:R-:W-:-:S04]  /*1280*/  IADD3 R0, PT, PT, R8, R7, R0 ;  /* 0x0000000708007210 */ /* 0x008fc80007ffe000 */
[----:B-1----:R-:W-:-:S05]  /*1290*/  IADD3 R9, PT, PT, R10, R9, R0 ;  /* 0x000000090a097210 */ /* 0x002fca0007ffe000 */
[----:B------:R1:W-:Y:S01]  /*12a0*/  STS [R4], R9 ;  /* 0x0000000904007388 */ /* 0x0003e20000000800 */
[----:B------:R-:W-:Y:S05]  /*12b0*/  @P0 EXIT ;  /* 0x000000000000094d */ /* 0x000fea0003800000 */
[----:B------:R-:W2:Y:S01]  /*12c0*/  LDS R7, [UR4] ;  /* 0x00000004ff077984 */ /* 0x000ea20008000800 */
[----:B01----:R-:W0:Y:S02]  /*12d0*/  LDC.64 R4, c[0x0][0x388] ;  /* 0x0000e200ff047b82 */ /* 0x003e240000000a00 */
[----:B0-----:R-:W-:-:S05]  /*12e0*/  IMAD.WIDE.U32 R2, R3, 0x4, R4 ;  /* 0x0000000403027825 */ /* 0x001fca00078e0004 */
[----:B--2---:R-:W-:Y:S01]  /*12f0*/  STG.E desc[UR6][R2.64], R7 ;  /* 0x0000000702007986 */ /* 0x004fe2000c101906 */
[----:B------:R-:W-:Y:S05]  /*1300*/  EXIT ;  /* 0x000000000000794d */ /* 0x000fea0003800000 */
.L_x_13:
[----:B------:R-:W-:-:S00]  /*1310*/  BRA `(.L_x_13) ;  /* 0xfffffffc00fc7947 */ /* 0x000fc0000383ffff */
[----:B------:R-:W-:-:S00]  /*1320*/  NOP ;  /* 0x0000000000007918 */ /* 0x000fc00000000000 */
        /* <DEDUP_REMOVED lines=13> */
.L_x_14:


//--------------------- .nv.shared._Z6reducePiS_j --------------------------
	.section	.nv.shared._Z6reducePiS_j,"aw",@nobits
	.sectionflags	@""
	.align	16
	.zero		1024


//--------------------- .nv.shared.reserved.0     --------------------------
	.section	.nv.shared.reserved.0,"aw",@nobits
	.weak		__nv_reservedSMEM_offset_0_alias
	.size		__nv_reservedSMEM_offset_0_alias, 0, 64
	.other		__nv_reservedSMEM_offset_0_alias,@"STO_CUDA_RESERVED_SHARED STV_DEFAULT"
__nv_reservedSMEM_offset_0_alias:
	.zero		0
	.zero		64


//--------------------- .nv.constant0._Z6reducePiS_j --------------------------
	.section	.nv.constant0._Z6reducePiS_j,"a",@progbits
	.sectionflags	@""
	.align	4
.nv.constant0._Z6reducePiS_j:
	.zero		916


//--------------------- SYMBOLS --------------------------

	.type		.nv.reservedSmem.offset0,@object
	.size		.nv.reservedSmem.offset0,0x4
	.type		.nv.reservedSmem.cap,@object
	.size		.nv.reservedSmem.cap,0x4
